//
// Generated by NVIDIA NVVM Compiler
//
// Compiler Build ID: CL-36424714
// Cuda compilation tools, release 13.0, V13.0.88
// Based on NVVM 20.0.0
//

.version 9.0
.target sm_100
.address_size 64

	// .globl	add_vectors

.visible .entry add_vectors(
	.param .u64 .ptr .align 1 add_vectors_param_0,
	.param .u64 .ptr .align 1 add_vectors_param_1,
	.param .u64 .ptr .align 1 add_vectors_param_2,
	.param .u32 add_vectors_param_3
)
{
	.reg .pred 	%p<2>;
	.reg .b32 	%r<6>;
	.reg .b32 	%f<4>;
	.reg .b64 	%rd<11>;

	ld.param.u64 	%rd1, [add_vectors_param_0];
	ld.param.u64 	%rd2, [add_vectors_param_1];
	ld.param.u64 	%rd3, [add_vectors_param_2];
	ld.param.u32 	%r2, [add_vectors_param_3];
	mov.u32 	%r3, %ctaid.x;
	mov.u32 	%r4, %ntid.x;
	mov.u32 	%r5, %tid.x;
	mad.lo.s32 	%r1, %r3, %r4, %r5;
	setp.ge.s32 	%p1, %r1, %r2;
	@%p1 bra 	$L__BB0_2;
	cvta.to.global.u64 	%rd4, %rd1;
	cvta.to.global.u64 	%rd5, %rd2;
	cvta.to.global.u64 	%rd6, %rd3;
	mul.wide.s32 	%rd7, %r1, 4;
	add.s64 	%rd8, %rd4, %rd7;
	ld.global.f32 	%f1, [%rd8];
	add.s64 	%rd9, %rd5, %rd7;
	ld.global.f32 	%f2, [%rd9];
	add.f32 	%f3, %f1, %f2;
	add.s64 	%rd10, %rd6, %rd7;
	st.global.f32 	[%rd10], %f3;
$L__BB0_2:
	ret;

}
	// .globl	dot_product
.visible .entry dot_product(
	.param .u64 .ptr .align 1 dot_product_param_0,
	.param .u64 .ptr .align 1 dot_product_param_1,
	.param .u64 .ptr .align 1 dot_product_param_2,
	.param .u32 dot_product_param_3
)
{
	.reg .pred 	%p<2>;
	.reg .b32 	%r<6>;
	.reg .b32 	%f<5>;
	.reg .b64 	%rd<10>;

	ld.param.u64 	%rd1, [dot_product_param_0];
	ld.param.u64 	%rd2, [dot_product_param_1];
	ld.param.u64 	%rd3, [dot_product_param_2];
	ld.param.u32 	%r2, [dot_product_param_3];
	mov.u32 	%r3, %ctaid.x;
	mov.u32 	%r4, %ntid.x;
	mov.u32 	%r5, %tid.x;
	mad.lo.s32 	%r1, %r3, %r4, %r5;
	setp.ge.s32 	%p1, %r1, %r2;
	@%p1 bra 	$L__BB1_2;
	cvta.to.global.u64 	%rd4, %rd3;
	cvta.to.global.u64 	%rd5, %rd1;
	cvta.to.global.u64 	%rd6, %rd2;
	mul.wide.s32 	%rd7, %r1, 4;
	add.s64 	%rd8, %rd5, %rd7;
	ld.global.f32 	%f1, [%rd8];
	add.s64 	%rd9, %rd6, %rd7;
	ld.global.f32 	%f2, [%rd9];
	mul.f32 	%f3, %f1, %f2;
	atom.global.add.f32 	%f4, [%rd4], %f3;
$L__BB1_2:
	ret;

}
	// .globl	scale_vectors
.visible .entry scale_vectors(
	.param .u64 .ptr .align 1 scale_vectors_param_0,
	.param .u64 .ptr .align 1 scale_vectors_param_1,
	.param .f32 scale_vectors_param_2,
	.param .u32 scale_vectors_param_3
)
{
	.reg .pred 	%p<2>;
	.reg .b32 	%r<6>;
	.reg .b32 	%f<4>;
	.reg .b64 	%rd<8>;

	ld.param.u64 	%rd1, [scale_vectors_param_0];
	ld.param.u64 	%rd2, [scale_vectors_param_1];
	ld.param.f32 	%f1, [scale_vectors_param_2];
	ld.param.u32 	%r2, [scale_vectors_param_3];
	mov.u32 	%r3, %ctaid.x;
	mov.u32 	%r4, %ntid.x;
	mov.u32 	%r5, %tid.x;
	mad.lo.s32 	%r1, %r3, %r4, %r5;
	setp.ge.s32 	%p1, %r1, %r2;
	@%p1 bra 	$L__BB2_2;
	cvta.to.global.u64 	%rd3, %rd1;
	cvta.to.global.u64 	%rd4, %rd2;
	mul.wide.s32 	%rd5, %r1, 4;
	add.s64 	%rd6, %rd3, %rd5;
	ld.global.f32 	%f2, [%rd6];
	mul.f32 	%f3, %f1, %f2;
	add.s64 	%rd7, %rd4, %rd5;
	st.global.f32 	[%rd7], %f3;
$L__BB2_2:
	ret;

}


// ===== COMPILED SASS (sm_100) =====

	.target	sm_100

	.elftype	@"ET_EXEC"


//--------------------- .note.nv.tkinfo           --------------------------
	.section	.note.nv.tkinfo,"",@"SHT_NOTE"
	.sectionflags	@"SHF_NOTE_NV_TKINFO"
	.tkinfo
        /*0018*/ 	.word	0x00000002
        /*0030*/ 	.string	""
        /*0030*/ 	.string	"ptxas"
        /*0030*/ 	.string	"Cuda compilation tools, release 13.0, V13.0.88"
        /*0030*/ 	.string	"Build cuda_13.0.r13.0/compiler.36424714_0"
        /*0030*/ 	.string	"-arch sm_100 -m 64 "



//--------------------- .note.nv.cuinfo           --------------------------
	.section	.note.nv.cuinfo,"",@"SHT_NOTE"
	.sectionflags	@"SHF_NOTE_NV_CUINFO"
        /*0018*/ 	.short	0x0002
        /*001a*/ 	.short	0x0064
        /*001c*/ 	.short	0x0082
	.zero		2


//--------------------- .nv.info                  --------------------------
	.section	.nv.info,"",@"SHT_CUDA_INFO"
	.align	4


	//----- nvinfo : EIATTR_REGCOUNT
	.align		4
        /*0000*/ 	.byte	0x04, 0x2f
        /*0002*/ 	.short	(.L_1 - .L_0)
	.align		4
.L_0:
        /*0004*/ 	.word	index@(add_vectors)
        /*0008*/ 	.word	0x0000000c


	//----- nvinfo : EIATTR_FRAME_SIZE
	.align		4
.L_1:
        /*000c*/ 	.byte	0x04, 0x11
        /*000e*/ 	.short	(.L_3 - .L_2)
	.align		4
.L_2:
        /*0010*/ 	.word	index@(add_vectors)
        /*0014*/ 	.word	0x00000000


	//----- nvinfo : EIATTR_REGCOUNT
	.align		4
.L_3:
        /*0018*/ 	.byte	0x04, 0x2f
        /*001a*/ 	.short	(.L_5 - .L_4)
	.align		4
.L_4:
        /*001c*/ 	.word	index@(dot_product)
        /*0020*/ 	.word	0x0000000c


	//----- nvinfo : EIATTR_FRAME_SIZE
	.align		4
.L_5:
        /*0024*/ 	.byte	0x04, 0x11
        /*0026*/ 	.short	(.L_7 - .L_6)
	.align		4
.L_6:
        /*0028*/ 	.word	index@(dot_product)
        /*002c*/ 	.word	0x00000000


	//----- nvinfo : EIATTR_REGCOUNT
	.align		4
.L_7:
        /*0030*/ 	.byte	0x04, 0x2f
        /*0032*/ 	.short	(.L_9 - .L_8)
	.align		4
.L_8:
        /*0034*/ 	.word	index@(scale_vectors)
        /*0038*/ 	.word	0x0000000a


	//----- nvinfo : EIATTR_FRAME_SIZE
	.align		4
.L_9:
        /*003c*/ 	.byte	0x04, 0x11
        /*003e*/ 	.short	(.L_11 - .L_10)
	.align		4
.L_10:
        /*0040*/ 	.word	index@(scale_vectors)
        /*0044*/ 	.word	0x00000000


	//----- nvinfo : EIATTR_MIN_STACK_SIZE
	.align		4
.L_11:
        /*0048*/ 	.byte	0x04, 0x12
        /*004a*/ 	.short	(.L_13 - .L_12)
	.align		4
.L_12:
        /*004c*/ 	.word	index@(scale_vectors)
        /*0050*/ 	.word	0x00000000


	//----- nvinfo : EIATTR_MIN_STACK_SIZE
	.align		4
.L_13:
        /*0054*/ 	.byte	0x04, 0x12
        /*0056*/ 	.short	(.L_15 - .L_14)
	.align		4
.L_14:
        /*0058*/ 	.word	index@(dot_product)
        /*005c*/ 	.word	0x00000000


	//----- nvinfo : EIATTR_MIN_STACK_SIZE
	.align		4
.L_15:
        /*0060*/ 	.byte	0x04, 0x12
        /*0062*/ 	.short	(.L_17 - .L_16)
	.align		4
.L_16:
        /*0064*/ 	.word	index@(add_vectors)
        /*0068*/ 	.word	0x00000000
.L_17:


//--------------------- .nv.compat                --------------------------
	.section	.nv.compat,"",@"SHT_CUDA_COMPAT_INFO"
	.align	4
        /*0000*/ 	.byte	0x02, 0x09, 0x00, 0x00, 0x02, 0x02, 0x01, 0x00, 0x02, 0x05, 0x05, 0x00, 0x03, 0x07, 0x01, 0x01
        /*0010*/ 	.byte	0x02, 0x03, 0x00, 0x00, 0x02, 0x06, 0x01, 0x00, 0x04, 0x0b, 0x08, 0x00, 0x09, 0x00, 0x00, 0x00
        /*0020*/ 	.byte	0x00, 0x00, 0x00, 0x00


//--------------------- .nv.info.scale_vectors    --------------------------
	.section	.nv.info.scale_vectors,"",@"SHT_CUDA_INFO"
	.sectionflags	@""
	.align	4


	//----- nvinfo : EIATTR_CUDA_API_VERSION
	.align		4
        /*0000*/ 	.byte	0x04, 0x37
        /*0002*/ 	.short	(.L_19 - .L_18)
.L_18:
        /*0004*/ 	.word	0x00000082


	//----- nvinfo : EIATTR_KPARAM_INFO
	.align		4
.L_19:
        /*0008*/ 	.byte	0x04, 0x17
        /*000a*/ 	.short	(.L_21 - .L_20)
.L_20:
        /*000c*/ 	.word	0x00000000
        /*0010*/ 	.short	0x0003
        /*0012*/ 	.short	0x0014
        /*0014*/ 	.byte	0x00, 0xf0, 0x11, 0x00


	//----- nvinfo : EIATTR_KPARAM_INFO
	.align		4
.L_21:
        /*0018*/ 	.byte	0x04, 0x17
        /*001a*/ 	.short	(.L_23 - .L_22)
.L_22:
        /*001c*/ 	.word	0x00000000
        /*0020*/ 	.short	0x0002
        /*0022*/ 	.short	0x0010
        /*0024*/ 	.byte	0x00, 0xf0, 0x11, 0x00


	//----- nvinfo : EIATTR_KPARAM_INFO
	.align		4
.L_23:
        /*0028*/ 	.byte	0x04, 0x17
        /*002a*/ 	.short	(.L_25 - .L_24)
.L_24:
        /*002c*/ 	.word	0x00000000
        /*0030*/ 	.short	0x0001
        /*0032*/ 	.short	0x0008
        /*0034*/ 	.byte	0x00, 0xf5, 0x21, 0x00


	//----- nvinfo : EIATTR_KPARAM_INFO
	.align		4
.L_25:
        /*0038*/ 	.byte	0x04, 0x17
        /*003a*/ 	.short	(.L_27 - .L_26)
.L_26:
        /*003c*/ 	.word	0x00000000
        /*0040*/ 	.short	0x0000
        /*0042*/ 	.short	0x0000
        /*0044*/ 	.byte	0x00, 0xf5, 0x21, 0x00


	//----- nvinfo : EIATTR_SPARSE_MMA_MASK
	.align		4
.L_27:
        /*0048*/ 	.byte	0x03, 0x50
        /*004a*/ 	.short	0x0000


	//----- nvinfo : EIATTR_MAXREG_COUNT
	.align		4
        /*004c*/ 	.byte	0x03, 0x1b
        /*004e*/ 	.short	0x00ff


	//----- nvinfo : EIATTR_MERCURY_ISA_VERSION
	.align		4
        /*0050*/ 	.byte	0x03, 0x5f
        /*0052*/ 	.short	0x0101


	//----- nvinfo : EIATTR_VRC_CTA_INIT_COUNT
	.align		4
        /*0054*/ 	.byte	0x02, 0x4a
	.zero		1
	.zero		1


	//----- nvinfo : EIATTR_EXIT_INSTR_OFFSETS
	.align		4
        /*0058*/ 	.byte	0x04, 0x1c
        /*005a*/ 	.short	(.L_29 - .L_28)


	//   ....[0]....
.L_28:
        /*005c*/ 	.word	0x00000070


	//   ....[1]....
        /*0060*/ 	.word	0x00000110


	//----- nvinfo : EIATTR_CBANK_PARAM_SIZE
	.align		4
.L_29:
        /*0064*/ 	.byte	0x03, 0x19
        /*0066*/ 	.short	0x0018


	//----- nvinfo : EIATTR_PARAM_CBANK
	.align		4
        /*0068*/ 	.byte	0x04, 0x0a
        /*006a*/ 	.short	(.L_31 - .L_30)
	.align		4
.L_30:
        /*006c*/ 	.word	index@(.nv.constant0.scale_vectors)
        /*0070*/ 	.short	0x0380
        /*0072*/ 	.short	0x0018


	//----- nvinfo : EIATTR_SW_WAR
	.align		4
.L_31:
        /*0074*/ 	.byte	0x04, 0x36
        /*0076*/ 	.short	(.L_33 - .L_32)
.L_32:
        /*0078*/ 	.word	0x00000008
.L_33:


//--------------------- .nv.info.dot_product      --------------------------
	.section	.nv.info.dot_product,"",@"SHT_CUDA_INFO"
	.sectionflags	@""
	.align	4


	//----- nvinfo : EIATTR_CUDA_API_VERSION
	.align		4
        /*0000*/ 	.byte	0x04, 0x37
        /*0002*/ 	.short	(.L_35 - .L_34)
.L_34:
        /*0004*/ 	.word	0x00000082


	//----- nvinfo : EIATTR_KPARAM_INFO
	.align		4
.L_35:
        /*0008*/ 	.byte	0x04, 0x17
        /*000a*/ 	.short	(.L_37 - .L_36)
.L_36:
        /*000c*/ 	.word	0x00000000
        /*0010*/ 	.short	0x0003
        /*0012*/ 	.short	0x0018
        /*0014*/ 	.byte	0x00, 0xf0, 0x11, 0x00


	//----- nvinfo : EIATTR_KPARAM_INFO
	.align		4
.L_37:
        /*0018*/ 	.byte	0x04, 0x17
        /*001a*/ 	.short	(.L_39 - .L_38)
.L_38:
        /*001c*/ 	.word	0x00000000
        /*0020*/ 	.short	0x0002
        /*0022*/ 	.short	0x0010
        /*0024*/ 	.byte	0x00, 0xf5, 0x21, 0x00


	//----- nvinfo : EIATTR_KPARAM_INFO
	.align		4
.L_39:
        /*0028*/ 	.byte	0x04, 0x17
        /*002a*/ 	.short	(.L_41 - .L_40)
.L_40:
        /*002c*/ 	.word	0x00000000
        /*0030*/ 	.short	0x0001
        /*0032*/ 	.short	0x0008
        /*0034*/ 	.byte	0x00, 0xf5, 0x21, 0x00


	//----- nvinfo : EIATTR_KPARAM_INFO
	.align		4
.L_41:
        /*0038*/ 	.byte	0x04, 0x17
        /*003a*/ 	.short	(.L_43 - .L_42)
.L_42:
        /*003c*/ 	.word	0x00000000
        /*0040*/ 	.short	0x0000
        /*0042*/ 	.short	0x0000
        /*0044*/ 	.byte	0x00, 0xf5, 0x21, 0x00


	//----- nvinfo : EIATTR_SPARSE_MMA_MASK
	.align		4
.L_43:
        /*0048*/ 	.byte	0x03, 0x50
        /*004a*/ 	.short	0x0000


	//----- nvinfo : EIATTR_MAXREG_COUNT
	.align		4
        /*004c*/ 	.byte	0x03, 0x1b
        /*004e*/ 	.short	0x00ff


	//----- nvinfo : EIATTR_MERCURY_ISA_VERSION
	.align		4
        /*0050*/ 	.byte	0x03, 0x5f
        /*0052*/ 	.short	0x0101


	//----- nvinfo : EIATTR_VRC_CTA_INIT_COUNT
	.align		4
        /*0054*/ 	.byte	0x02, 0x4a
	.zero		1
	.zero		1


	//----- nvinfo : EIATTR_EXIT_INSTR_OFFSETS
	.align		4
        /*0058*/ 	.byte	0x04, 0x1c
        /*005a*/ 	.short	(.L_45 - .L_44)


	//   ....[0]....
.L_44:
        /*005c*/ 	.word	0x00000070


	//   ....[1]....
        /*0060*/ 	.word	0x00000120


	//----- nvinfo : EIATTR_CBANK_PARAM_SIZE
	.align		4
.L_45:
        /*0064*/ 	.byte	0x03, 0x19
        /*0066*/ 	.short	0x001c


	//----- nvinfo : EIATTR_PARAM_CBANK
	.align		4
        /*0068*/ 	.byte	0x04, 0x0a
        /*006a*/ 	.short	(.L_47 - .L_46)
	.align		4
.L_46:
        /*006c*/ 	.word	index@(.nv.constant0.dot_product)
        /*0070*/ 	.short	0x0380
        /*0072*/ 	.short	0x001c


	//----- nvinfo : EIATTR_SW_WAR
	.align		4
.L_47:
        /*0074*/ 	.byte	0x04, 0x36
        /*0076*/ 	.short	(.L_49 - .L_48)
.L_48:
        /*0078*/ 	.word	0x00000008
.L_49:


//--------------------- .nv.info.add_vectors      --------------------------
	.section	.nv.info.add_vectors,"",@"SHT_CUDA_INFO"
	.sectionflags	@""
	.align	4


	//----- nvinfo : EIATTR_CUDA_API_VERSION
	.align		4
        /*0000*/ 	.byte	0x04, 0x37
        /*0002*/ 	.short	(.L_51 - .L_50)
.L_50:
        /*0004*/ 	.word	0x00000082


	//----- nvinfo : EIATTR_KPARAM_INFO
	.align		4
.L_51:
        /*0008*/ 	.byte	0x04, 0x17
        /*000a*/ 	.short	(.L_53 - .L_52)
.L_52:
        /*000c*/ 	.word	0x00000000
        /*0010*/ 	.short	0x0003
        /*0012*/ 	.short	0x0018
        /*0014*/ 	.byte	0x00, 0xf0, 0x11, 0x00


	//----- nvinfo : EIATTR_KPARAM_INFO
	.align		4
.L_53:
        /*0018*/ 	.byte	0x04, 0x17
        /*001a*/ 	.short	(.L_55 - .L_54)
.L_54:
        /*001c*/ 	.word	0x00000000
        /*0020*/ 	.short	0x0002
        /*0022*/ 	.short	0x0010
        /*0024*/ 	.byte	0x00, 0xf5, 0x21, 0x00


	//----- nvinfo : EIATTR_KPARAM_INFO
	.align		4
.L_55:
        /*0028*/ 	.byte	0x04, 0x17
        /*002a*/ 	.short	(.L_57 - .L_56)
.L_56:
        /*002c*/ 	.word	0x00000000
        /*0030*/ 	.short	0x0001
        /*0032*/ 	.short	0x0008
        /*0034*/ 	.byte	0x00, 0xf5, 0x21, 0x00


	//----- nvinfo : EIATTR_KPARAM_INFO
	.align		4
.L_57:
        /*0038*/ 	.byte	0x04, 0x17
        /*003a*/ 	.short	(.L_59 - .L_58)
.L_58:
        /*003c*/ 	.word	0x00000000
        /*0040*/ 	.short	0x0000
        /*0042*/ 	.short	0x0000
        /*0044*/ 	.byte	0x00, 0xf5, 0x21, 0x00


	//----- nvinfo : EIATTR_SPARSE_MMA_MASK
	.align		4
.L_59:
        /*0048*/ 	.byte	0x03, 0x50
        /*004a*/ 	.short	0x0000


	//----- nvinfo : EIATTR_MAXREG_COUNT
	.align		4
        /*004c*/ 	.byte	0x03, 0x1b
        /*004e*/ 	.short	0x00ff


	//----- nvinfo : EIATTR_MERCURY_ISA_VERSION
	.align		4
        /*0050*/ 	.byte	0x03, 0x5f
        /*0052*/ 	.short	0x0101


	//----- nvinfo : EIATTR_VRC_CTA_INIT_COUNT
	.align		4
        /*0054*/ 	.byte	0x02, 0x4a
	.zero		1
	.zero		1


	//----- nvinfo : EIATTR_EXIT_INSTR_OFFSETS
	.align		4
        /*0058*/ 	.byte	0x04, 0x1c
        /*005a*/ 	.short	(.L_61 - .L_60)


	//   ....[0]....
.L_60:
        /*005c*/ 	.word	0x00000070


	//   ....[1]....
        /*0060*/ 	.word	0x00000130


	//----- nvinfo : EIATTR_CBANK_PARAM_SIZE
	.align		4
.L_61:
        /*0064*/ 	.byte	0x03, 0x19
        /*0066*/ 	.short	0x001c


	//----- nvinfo : EIATTR_PARAM_CBANK
	.align		4
        /*0068*/ 	.byte	0x04, 0x0a
        /*006a*/ 	.short	(.L_63 - .L_62)
	.align		4
.L_62:
        /*006c*/ 	.word	index@(.nv.constant0.add_vectors)
        /*0070*/ 	.short	0x0380
        /*0072*/ 	.short	0x001c


	//----- nvinfo : EIATTR_SW_WAR
	.align		4
.L_63:
        /*0074*/ 	.byte	0x04, 0x36
        /*0076*/ 	.short	(.L_65 - .L_64)
.L_64:
        /*0078*/ 	.word	0x00000008
.L_65:


//--------------------- .nv.callgraph             --------------------------
	.section	.nv.callgraph,"",@"SHT_CUDA_CALLGRAPH"
	.align	4
	.sectionentsize	8
	.align		4
        /*0000*/ 	.word	0x00000000
	.align		4
        /*0004*/ 	.word	0xffffffff
	.align		4
        /*0008*/ 	.word	0x00000000
	.align		4
        /*000c*/ 	.word	0xfffffffe
	.align		4
        /*0010*/ 	.word	0x00000000
	.align		4
        /*0014*/ 	.word	0xfffffffd
	.align		4
        /*0018*/ 	.word	0x00000000
	.align		4
        /*001c*/ 	.word	0xfffffffc


//--------------------- .text.scale_vectors       --------------------------
	.section	.text.scale_vectors,"ax",@progbits
	.align	128
        .global         scale_vectors
        .type           scale_vectors,@function
        .size           scale_vectors,(.L_x_3 - scale_vectors)
        .other          scale_vectors,@"STO_CUDA_ENTRY STV_DEFAULT"
scale_vectors:
.text.scale_vectors:
[----:B------:R-:W-:Y:S01]  /*0000*/  LDC R1, c[0x0][0x37c] ;  /* 0x0000df00ff017b82 */ /* 0x000fe20000000800 */
[----:B------:R-:W0:Y:S07]  /*0010*/  S2R R0, SR_TID.X ;  /* 0x0000000000007919 */ /* 0x000e2e0000002100 */
[----:B------:R-:W0:Y:S01]  /*0020*/  S2UR UR4, SR_CTAID.X ;  /* 0x00000000000479c3 */ /* 0x000e220000002500 */
[----:B------:R-:W1:Y:S07]  /*0030*/  LDCU UR5, c[0x0][0x394] ;  /* 0x00007280ff0577ac */ /* 0x000e6e0008000800 */
[----:B------:R-:W0:Y:S02]  /*0040*/  LDC R7, c[0x0][0x360] ;  /* 0x0000d800ff077b82 */ /* 0x000e240000000800 */
[----:B0-----:R-:W-:-:S05]  /*0050*/  IMAD R7, R7, UR4, R0 ;  /* 0x0000000407077c24 */ /* 0x001fca000f8e0200 */
[----:B-1----:R-:W-:-:S13]  /*0060*/  ISETP.GE.AND P0, PT, R7, UR5, PT ;  /* 0x0000000507007c0c */ /* 0x002fda000bf06270 */
[----:B------:R-:W-:Y:S05]  /*0070*/  @P0 EXIT ;  /* 0x000000000000094d */ /* 0x000fea0003800000 */
[----:B------:R-:W0:Y:S01]  /*0080*/  LDC.64 R2, c[0x0][0x380] ;  /* 0x0000e000ff027b82 */ /* 0x000e220000000a00 */
[----:B------:R-:W1:Y:S01]  /*0090*/  LDCU.64 UR4, c[0x0][0x358] ;  /* 0x00006b00ff0477ac */ /* 0x000e620008000a00 */
[----:B------:R-:W2:Y:S06]  /*00a0*/  LDCU UR6, c[0x0][0x390] ;  /* 0x00007200ff0677ac */ /* 0x000eac0008000800 */
[----:B------:R-:W3:Y:S01]  /*00b0*/  LDC.64 R4, c[0x0][0x388] ;  /* 0x0000e200ff047b82 */ /* 0x000ee20000000a00 */
[----:B0-----:R-:W-:-:S06]  /*00c0*/  IMAD.WIDE R2, R7, 0x4, R2 ;  /* 0x0000000407027825 */ /* 0x001fcc00078e0202 */
[----:B-1----:R-:W2:Y:S01]  /*00d0*/  LDG.E R2, desc[UR4][R2.64] ;  /* 0x0000000402027981 */ /* 0x002ea2000c1e1900 */
[----:B---3--:R-:W-:-:S04]  /*00e0*/  IMAD.WIDE R4, R7, 0x4, R4 ;  /* 0x0000000407047825 */ /* 0x008fc800078e0204 */
[----:B--2---:R-:W-:-:S05]  /*00f0*/  FMUL R7, R2, UR6 ;  /* 0x0000000602077c20 */ /* 0x004fca0008400000 */
[----:B------:R-:W-:Y:S01]  /*0100*/  STG.E desc[UR4][R4.64], R7 ;  /* 0x0000000704007986 */ /* 0x000fe2000c101904 */
[----:B------:R-:W-:Y:S05]  /*0110*/  EXIT ;  /* 0x000000000000794d */ /* 0x000fea0003800000 */
.L_x_0:
[----:B------:R-:W-:-:S00]  /*0120*/  BRA `(.L_x_0) ;  /* 0xfffffffc00fc7947 */ /* 0x000fc0000383ffff */
[----:B------:R-:W-:-:S00]  /*0130*/  NOP ;  /* 0x0000000000007918 */ /* 0x000fc00000000000 */
        /* <DEDUP_REMOVED lines=12> */
.L_x_3:


//--------------------- .text.dot_product         --------------------------
	.section	.text.dot_product,"ax",@progbits
	.align	128
        .global         dot_product
        .type           dot_product,@function
        .size           dot_product,(.L_x_4 - dot_product)
        .other          dot_product,@"STO_CUDA_ENTRY STV_DEFAULT"
dot_product:
.text.dot_product:
        /* <DEDUP_REMOVED lines=9> */
[----:B------:R-:W1:Y:S07]  /*0090*/  LDCU.64 UR4, c[0x0][0x358] ;  /* 0x00006b00ff0477ac */ /* 0x000e6e0008000a00 */
[----:B------:R-:W2:Y:S01]  /*00a0*/  LDC.64 R4, c[0x0][0x388] ;  /* 0x0000e200ff047b82 */ /* 0x000ea20000000a00 */
[----:B0-----:R-:W-:-:S06]  /*00b0*/  IMAD.WIDE R2, R7, 0x4, R2 ;  /* 0x0000000407027825 */ /* 0x001fcc00078e0202 */
[----:B-1----:R-:W3:Y:S01]  /*00c0*/  LDG.E R2, desc[UR4][R2.64] ;  /* 0x0000000402027981 */ /* 0x002ee2000c1e1900 */
[----:B--2---:R-:W-:-:S06]  /*00d0*/  IMAD.WIDE R4, R7, 0x4, R4 ;  /* 0x0000000407047825 */ /* 0x004fcc00078e0204 */
[----:B------:R-:W3:Y:S01]  /*00e0*/  LDG.E R5, desc[UR4][R4.64] ;  /* 0x0000000404057981 */ /* 0x000ee2000c1e1900 */
[----:B------:R-:W0:Y:S01]  /*00f0*/  LDC.64 R6, c[0x0][0x390] ;  /* 0x0000e400ff067b82 */ /* 0x000e220000000a00 */
[----:B---3--:R-:W-:-:S05]  /*0100*/  FMUL R9, R2, R5 ;  /* 0x0000000502097220 */ /* 0x008fca0000400000 */
[----:B0-----:R-:W-:Y:S01]  /*0110*/  REDG.E.ADD.F32.FTZ.RN.STRONG.GPU desc[UR4][R6.64], R9 ;  /* 0x00000009060079a6 */ /* 0x001fe2000c12f304 */
[----:B------:R-:W-:Y:S05]  /*0120*/  EXIT ;  /* 0x000000000000794d */ /* 0x000fea0003800000 */
.L_x_1:
        /* <DEDUP_REMOVED lines=13> */
.L_x_4:


//--------------------- .text.add_vectors         --------------------------
	.section	.text.add_vectors,"ax",@progbits
	.align	128
        .global         add_vectors
        .type           add_vectors,@function
        .size           add_vectors,(.L_x_5 - add_vectors)
        .other          add_vectors,@"STO_CUDA_ENTRY STV_DEFAULT"
add_vectors:
.text.add_vectors:
        /* <DEDUP_REMOVED lines=10> */
[----:B------:R-:W2:Y:S08]  /*00a0*/  LDC.64 R4, c[0x0][0x388] ;  /* 0x0000e200ff047b82 */ /* 0x000eb00000000a00 */
[----:B------:R-:W3:Y:S01]  /*00b0*/  LDC.64 R6, c[0x0][0x390] ;  /* 0x0000e400ff067b82 */ /* 0x000ee20000000a00 */
[----:B0-----:R-:W-:-:S06]  /*00c0*/  IMAD.WIDE R2, R9, 0x4, R2 ;  /* 0x0000000409027825 */ /* 0x001fcc00078e0202 */
[----:B-1----:R-:W4:Y:S01]  /*00d0*/  LDG.E R2, desc[UR4][R2.64] ;  /* 0x0000000402027981 */ /* 0x002f22000c1e1900 */
[----:B--2---:R-:W-:-:S06]  /*00e0*/  IMAD.WIDE R4, R9, 0x4, R4 ;  /* 0x0000000409047825 */ /* 0x004fcc00078e0204 */
[----:B------:R-:W4:Y:S01]  /*00f0*/  LDG.E R5, desc[UR4][R4.64] ;  /* 0x0000000404057981 */ /* 0x000f22000c1e1900 */
[----:B---3--:R-:W-:-:S04]  /*0100*/  IMAD.WIDE R6, R9, 0x4, R6 ;  /* 0x0000000409067825 */ /* 0x008fc800078e0206 */
[----:B----4-:R-:W-:-:S05]  /*0110*/  FADD R9, R2, R5 ;  /* 0x0000000502097221 */ /* 0x010fca0000000000 */
[----:B------:R-:W-:Y:S01]  /*0120*/  STG.E desc[UR4][R6.64], R9 ;  /* 0x0000000906007986 */ /* 0x000fe2000c101904 */
[----:B------:R-:W-:Y:S05]  /*0130*/  EXIT ;  /* 0x000000000000794d */ /* 0x000fea0003800000 */
.L_x_2:
        /* <DEDUP_REMOVED lines=12> */
.L_x_5:


//--------------------- .nv.shared.reserved.0     --------------------------
	.section	.nv.shared.reserved.0,"aw",@nobits
	.weak		__nv_reservedSMEM_offset_0_alias
	.size		__nv_reservedSMEM_offset_0_alias, 0, 64
	.other		__nv_reservedSMEM_offset_0_alias,@"STO_CUDA_RESERVED_SHARED STV_DEFAULT"
__nv_reservedSMEM_offset_0_alias:
	.zero		0
	.zero		64


//--------------------- .nv.constant0.scale_vectors --------------------------
	.section	.nv.constant0.scale_vectors,"a",@progbits
	.sectionflags	@""
	.align	4
.nv.constant0.scale_vectors:
	.zero		920


//--------------------- .nv.constant0.dot_product --------------------------
	.section	.nv.constant0.dot_product,"a",@progbits
	.sectionflags	@""
	.align	4
.nv.constant0.dot_product:
	.zero		924


//--------------------- .nv.constant0.add_vectors --------------------------
	.section	.nv.constant0.add_vectors,"a",@progbits
	.sectionflags	@""
	.align	4
.nv.constant0.add_vectors:
	.zero		924


//--------------------- SYMBOLS --------------------------

	.type		.nv.reservedSmem.offset0,@object
	.size		.nv.reservedSmem.offset0,0x4
